//
// Generated by NVIDIA NVVM Compiler
//
// Compiler Build ID: CL-36424714
// Cuda compilation tools, release 13.0, V13.0.88
// Based on NVVM 20.0.0
//

.version 9.0
.target sm_100
.address_size 64

	// .globl	_Z9vectorAddPPiS0_i
.extern .func  (.param .b32 func_retval0) vprintf
(
	.param .b64 vprintf_param_0,
	.param .b64 vprintf_param_1
)
;
.global .align 1 .b8 $str[4] = {37, 100, 32};

.visible .entry _Z9vectorAddPPiS0_i(
	.param .u64 .ptr .align 1 _Z9vectorAddPPiS0_i_param_0,
	.param .u64 .ptr .align 1 _Z9vectorAddPPiS0_i_param_1,
	.param .u32 _Z9vectorAddPPiS0_i_param_2
)
{
	.local .align 8 .b8 	__local_depot0[8];
	.reg .b64 	%SP;
	.reg .b64 	%SPL;
	.reg .pred 	%p<2>;
	.reg .b32 	%r<8>;
	.reg .b64 	%rd<17>;

	mov.u64 	%SPL, __local_depot0;
	cvta.local.u64 	%SP, %SPL;
	ld.param.u64 	%rd3, [_Z9vectorAddPPiS0_i_param_0];
	ld.param.u64 	%rd2, [_Z9vectorAddPPiS0_i_param_1];
	ld.param.u32 	%r2, [_Z9vectorAddPPiS0_i_param_2];
	cvta.to.global.u64 	%rd1, %rd3;
	add.u64 	%rd4, %SP, 0;
	add.u64 	%rd5, %SPL, 0;
	mov.u32 	%r1, %tid.x;
	ld.global.u64 	%rd6, [%rd1];
	mul.wide.u32 	%rd7, %r1, 4;
	add.s64 	%rd8, %rd6, %rd7;
	ld.u32 	%r3, [%rd8];
	st.local.u32 	[%rd5], %r3;
	mov.u64 	%rd9, $str;
	cvta.global.u64 	%rd10, %rd9;
	{ // callseq 0, 0
	.param .b64 param0;
	st.param.b64 	[param0], %rd10;
	.param .b64 param1;
	st.param.b64 	[param1], %rd4;
	.param .b32 retval0;
	call.uni (retval0), 
	vprintf, 
	(
	param0, 
	param1
	);
	ld.param.b32 	%r4, [retval0];
	} // callseq 0
	setp.ge.s32 	%p1, %r1, %r2;
	@%p1 bra 	$L__BB0_2;
	cvta.to.global.u64 	%rd11, %rd2;
	ld.global.u64 	%rd12, [%rd1];
	add.s64 	%rd14, %rd12, %rd7;
	ld.u32 	%r6, [%rd14];
	add.s32 	%r7, %r6, 10;
	ld.global.u64 	%rd15, [%rd11];
	add.s64 	%rd16, %rd15, %rd7;
	st.u32 	[%rd16], %r7;
$L__BB0_2:
	ret;

}


// ===== COMPILED SASS (sm_100) =====

	.target	sm_100

	.elftype	@"ET_EXEC"


//--------------------- .note.nv.tkinfo           --------------------------
	.section	.note.nv.tkinfo,"",@"SHT_NOTE"
	.sectionflags	@"SHF_NOTE_NV_TKINFO"
	.tkinfo
        /*0018*/ 	.word	0x00000002
        /*0030*/ 	.string	""
        /*0030*/ 	.string	"ptxas"
        /*0030*/ 	.string	"Cuda compilation tools, release 13.0, V13.0.88"
        /*0030*/ 	.string	"Build cuda_13.0.r13.0/compiler.36424714_0"
        /*0030*/ 	.string	"-arch sm_100 -m 64 "



//--------------------- .note.nv.cuinfo           --------------------------
	.section	.note.nv.cuinfo,"",@"SHT_NOTE"
	.sectionflags	@"SHF_NOTE_NV_CUINFO"
        /*0018*/ 	.short	0x0002
        /*001a*/ 	.short	0x0064
        /*001c*/ 	.short	0x0082
	.zero		2


//--------------------- .nv.info                  --------------------------
	.section	.nv.info,"",@"SHT_CUDA_INFO"
	.align	4


	//----- nvinfo : EIATTR_REGCOUNT
	.align		4
        /*0000*/ 	.byte	0x04, 0x2f
        /*0002*/ 	.short	(.L_2 - .L_1)
	.align		4
.L_1:
        /*0004*/ 	.word	index@(_Z9vectorAddPPiS0_i)
        /*0008*/ 	.word	0x00000018


	//----- nvinfo : EIATTR_FRAME_SIZE
	.align		4
.L_2:
        /*000c*/ 	.byte	0x04, 0x11
        /*000e*/ 	.short	(.L_4 - .L_3)
	.align		4
.L_3:
        /*0010*/ 	.word	index@(_Z9vectorAddPPiS0_i)
        /*0014*/ 	.word	0x00000008


	//----- nvinfo : EIATTR_MIN_STACK_SIZE
	.align		4
.L_4:
        /*0018*/ 	.byte	0x04, 0x12
        /*001a*/ 	.short	(.L_6 - .L_5)
	.align		4
.L_5:
        /*001c*/ 	.word	index@(_Z9vectorAddPPiS0_i)
        /*0020*/ 	.word	0x00000008
.L_6:


//--------------------- .nv.compat                --------------------------
	.section	.nv.compat,"",@"SHT_CUDA_COMPAT_INFO"
	.align	4
        /*0000*/ 	.byte	0x02, 0x09, 0x00, 0x00, 0x02, 0x02, 0x01, 0x00, 0x02, 0x05, 0x05, 0x00, 0x03, 0x07, 0x01, 0x01
        /*0010*/ 	.byte	0x02, 0x03, 0x00, 0x00, 0x02, 0x06, 0x01, 0x00, 0x04, 0x0b, 0x08, 0x00, 0x09, 0x00, 0x00, 0x00
        /*0020*/ 	.byte	0x00, 0x00, 0x00, 0x00


//--------------------- .nv.info._Z9vectorAddPPiS0_i --------------------------
	.section	.nv.info._Z9vectorAddPPiS0_i,"",@"SHT_CUDA_INFO"
	.sectionflags	@""
	.align	4


	//----- nvinfo : EIATTR_CUDA_API_VERSION
	.align		4
        /*0000*/ 	.byte	0x04, 0x37
        /*0002*/ 	.short	(.L_8 - .L_7)
.L_7:
        /*0004*/ 	.word	0x00000082


	//----- nvinfo : EIATTR_KPARAM_INFO
	.align		4
.L_8:
        /*0008*/ 	.byte	0x04, 0x17
        /*000a*/ 	.short	(.L_10 - .L_9)
.L_9:
        /*000c*/ 	.word	0x00000000
        /*0010*/ 	.short	0x0002
        /*0012*/ 	.short	0x0010
        /*0014*/ 	.byte	0x00, 0xf0, 0x11, 0x00


	//----- nvinfo : EIATTR_KPARAM_INFO
	.align		4
.L_10:
        /*0018*/ 	.byte	0x04, 0x17
        /*001a*/ 	.short	(.L_12 - .L_11)
.L_11:
        /*001c*/ 	.word	0x00000000
        /*0020*/ 	.short	0x0001
        /*0022*/ 	.short	0x0008
        /*0024*/ 	.byte	0x00, 0xf5, 0x21, 0x00


	//----- nvinfo : EIATTR_KPARAM_INFO
	.align		4
.L_12:
        /*0028*/ 	.byte	0x04, 0x17
        /*002a*/ 	.short	(.L_14 - .L_13)
.L_13:
        /*002c*/ 	.word	0x00000000
        /*0030*/ 	.short	0x0000
        /*0032*/ 	.short	0x0000
        /*0034*/ 	.byte	0x00, 0xf5, 0x21, 0x00


	//----- nvinfo : EIATTR_SPARSE_MMA_MASK
	.align		4
.L_14:
        /*0038*/ 	.byte	0x03, 0x50
        /*003a*/ 	.short	0x0000


	//----- nvinfo : EIATTR_MAXREG_COUNT
	.align		4
        /*003c*/ 	.byte	0x03, 0x1b
        /*003e*/ 	.short	0x00ff


	//----- nvinfo : EIATTR_EXTERNS
	.align		4
        /*0040*/ 	.byte	0x04, 0x0f
        /*0042*/ 	.short	(.L_16 - .L_15)


	//   ....[0]....
	.align		4
.L_15:
        /*0044*/ 	.word	index@(vprintf)


	//----- nvinfo : EIATTR_MERCURY_ISA_VERSION
	.align		4
.L_16:
        /*0048*/ 	.byte	0x03, 0x5f
        /*004a*/ 	.short	0x0101


	//----- nvinfo : EIATTR_VRC_CTA_INIT_COUNT
	.align		4
        /*004c*/ 	.byte	0x02, 0x4a
	.zero		1
	.zero		1


	//----- nvinfo : EIATTR_SYSCALL_OFFSETS
	.align		4
        /*0050*/ 	.byte	0x04, 0x46
        /*0052*/ 	.short	(.L_18 - .L_17)


	//   ....[0]....
.L_17:
        /*0054*/ 	.word	0x00000130


	//----- nvinfo : EIATTR_EXIT_INSTR_OFFSETS
	.align		4
.L_18:
        /*0058*/ 	.byte	0x04, 0x1c
        /*005a*/ 	.short	(.L_20 - .L_19)


	//   ....[0]....
.L_19:
        /*005c*/ 	.word	0x00000160


	//   ....[1]....
        /*0060*/ 	.word	0x00000200


	//----- nvinfo : EIATTR_CRS_STACK_SIZE
	.align		4
.L_20:
        /*0064*/ 	.byte	0x04, 0x1e
        /*0066*/ 	.short	(.L_22 - .L_21)
.L_21:
        /*0068*/ 	.word	0x00000000


	//----- nvinfo : EIATTR_CBANK_PARAM_SIZE
	.align		4
.L_22:
        /*006c*/ 	.byte	0x03, 0x19
        /*006e*/ 	.short	0x0014


	//----- nvinfo : EIATTR_PARAM_CBANK
	.align		4
        /*0070*/ 	.byte	0x04, 0x0a
        /*0072*/ 	.short	(.L_24 - .L_23)
	.align		4
.L_23:
        /*0074*/ 	.word	index@(.nv.constant0._Z9vectorAddPPiS0_i)
        /*0078*/ 	.short	0x0380
        /*007a*/ 	.short	0x0014


	//----- nvinfo : EIATTR_SW_WAR
	.align		4
.L_24:
        /*007c*/ 	.byte	0x04, 0x36
        /*007e*/ 	.short	(.L_26 - .L_25)
.L_25:
        /*0080*/ 	.word	0x00000008
.L_26:


//--------------------- .nv.callgraph             --------------------------
	.section	.nv.callgraph,"",@"SHT_CUDA_CALLGRAPH"
	.align	4
	.sectionentsize	8
	.align		4
        /*0000*/ 	.word	0x00000000
	.align		4
        /*0004*/ 	.word	0xffffffff
	.align		4
        /*0008*/ 	.word	index@(_Z9vectorAddPPiS0_i)
	.align		4
        /*000c*/ 	.word	index@(vprintf)
	.align		4
        /*0010*/ 	.word	0x00000000
	.align		4
        /*0014*/ 	.word	0xfffffffe
	.align		4
        /*0018*/ 	.word	0x00000000
	.align		4
        /*001c*/ 	.word	0xfffffffd
	.align		4
        /*0020*/ 	.word	0x00000000
	.align		4
        /*0024*/ 	.word	0xfffffffc


//--------------------- .nv.constant4             --------------------------
	.section	.nv.constant4,"a",@progbits
	.align	8
	.align		8
.nv.constant4:
        /*0000*/ 	.dword	vprintf
	.align		8
        /*0008*/ 	.dword	$str


//--------------------- .text._Z9vectorAddPPiS0_i --------------------------
	.section	.text._Z9vectorAddPPiS0_i,"ax",@progbits
	.align	128
        .global         _Z9vectorAddPPiS0_i
        .type           _Z9vectorAddPPiS0_i,@function
        .size           _Z9vectorAddPPiS0_i,(.L_x_2 - _Z9vectorAddPPiS0_i)
        .other          _Z9vectorAddPPiS0_i,@"STO_CUDA_ENTRY STV_DEFAULT"
_Z9vectorAddPPiS0_i:
.text._Z9vectorAddPPiS0_i:
[----:B------:R-:W0:Y:S08]  /*0000*/  LDC R1, c[0x0][0x37c] ;  /* 0x0000df00ff017b82 */ /* 0x000e300000000800 */
[----:B------:R-:W1:Y:S01]  /*0010*/  LDC.64 R2, c[0x0][0x380] ;  /* 0x0000e000ff027b82 */ /* 0x000e620000000a00 */
[----:B------:R-:W1:Y:S01]  /*0020*/  LDCU.64 UR36, c[0x0][0x358] ;  /* 0x00006b00ff2477ac */ /* 0x000e620008000a00 */
[----:B------:R-:W2:Y:S01]  /*0030*/  S2R R16, SR_TID.X ;  /* 0x0000000000107919 */ /* 0x000ea20000002100 */
[----:B0-----:R-:W-:Y:S01]  /*0040*/  VIADD R1, R1, 0xfffffff8 ;  /* 0xfffffff801017836 */ /* 0x001fe20000000000 */
[----:B------:R-:W0:Y:S01]  /*0050*/  LDCU UR4, c[0x0][0x2f8] ;  /* 0x00005f00ff0477ac */ /* 0x000e220008000800 */
[----:B------:R-:W3:Y:S01]  /*0060*/  LDCU.64 UR6, c[0x4][0x8] ;  /* 0x01000100ff0677ac */ /* 0x000ee20008000a00 */
[----:B-1----:R-:W2:Y:S02]  /*0070*/  LDG.E.64 R2, desc[UR36][R2.64] ;  /* 0x0000002402027981 */ /* 0x002ea4000c1e1b00 */
[----:B--2---:R-:W-:-:S06]  /*0080*/  IMAD.WIDE.U32 R8, R16, 0x4, R2 ;  /* 0x0000000410087825 */ /* 0x004fcc00078e0002 */
[----:B------:R-:W2:Y:S01]  /*0090*/  LD.E R8, desc[UR36][R8.64] ;  /* 0x0000002408087980 */ /* 0x000ea2000c101900 */
[----:B------:R-:W-:Y:S01]  /*00a0*/  MOV R0, 0x0 ;  /* 0x0000000000007802 */ /* 0x000fe20000000f00 */
[----:B------:R-:W1:Y:S01]  /*00b0*/  LDCU UR5, c[0x0][0x2fc] ;  /* 0x00005f80ff0577ac */ /* 0x000e620008000800 */
[----:B0-----:R-:W-:Y:S01]  /*00c0*/  IADD3 R6, P0, PT, R1, UR4, RZ ;  /* 0x0000000401067c10 */ /* 0x001fe2000ff1e0ff */
[----:B---3--:R-:W-:Y:S01]  /*00d0*/  IMAD.U32 R5, RZ, RZ, UR7 ;  /* 0x00000007ff057e24 */ /* 0x008fe2000f8e00ff */
[----:B------:R0:W3:Y:S01]  /*00e0*/  LDC.64 R10, c[0x4][R0] ;  /* 0x01000000000a7b82 */ /* 0x0000e20000000a00 */
[----:B------:R-:W-:Y:S02]  /*00f0*/  MOV R4, UR6 ;  /* 0x0000000600047c02 */ /* 0x000fe40008000f00 */
[----:B-1----:R-:W-:Y:S01]  /*0100*/  IADD3.X R7, PT, PT, RZ, UR5, RZ, P0, !PT ;  /* 0x00000005ff077c10 */ /* 0x002fe200087fe4ff */
[----:B--23--:R0:W-:Y:S07]  /*0110*/  STL [R1], R8 ;  /* 0x0000000801007387 */ /* 0x00c1ee0000100800 */
[----:B------:R-:W-:-:S07]  /*0120*/  LEPC R20, `(.L_x_0) ;  /* 0x000000001014794e */ /* 0x000fce0000000000 */
[----:B0-----:R-:W-:Y:S05]  /*0130*/  CALL.ABS.NOINC R10 ;  /* 0x000000000a007343 */ /* 0x001fea0003c00000 */
.L_x_0:
[----:B------:R-:W0:Y:S02]  /*0140*/  LDCU UR4, c[0x0][0x390] ;  /* 0x00007200ff0477ac */ /* 0x000e240008000800 */
[----:B0-----:R-:W-:-:S13]  /*0150*/  ISETP.GE.AND P0, PT, R16, UR4, PT ;  /* 0x0000000410007c0c */ /* 0x001fda000bf06270 */
[----:B------:R-:W-:Y:S05]  /*0160*/  @P0 EXIT ;  /* 0x000000000000094d */ /* 0x000fea0003800000 */
[----:B------:R-:W0:Y:S02]  /*0170*/  LDC.64 R6, c[0x0][0x380] ;  /* 0x0000e000ff067b82 */ /* 0x000e240000000a00 */
[----:B0-----:R-:W2:Y:S06]  /*0180*/  LDG.E.64 R2, desc[UR36][R6.64] ;  /* 0x0000002406027981 */ /* 0x001eac000c1e1b00 */
[----:B------:R-:W0:Y:S02]  /*0190*/  LDC.64 R4, c[0x0][0x388] ;  /* 0x0000e200ff047b82 */ /* 0x000e240000000a00 */
[----:B0-----:R-:W3:Y:S01]  /*01a0*/  LDG.E.64 R4, desc[UR36][R4.64] ;  /* 0x0000002404047981 */ /* 0x001ee2000c1e1b00 */
[----:B--2---:R-:W-:-:S06]  /*01b0*/  IMAD.WIDE.U32 R2, R16, 0x4, R2 ;  /* 0x0000000410027825 */ /* 0x004fcc00078e0002 */
[----:B------:R-:W2:Y:S01]  /*01c0*/  LD.E R2, desc[UR36][R2.64] ;  /* 0x0000002402027980 */ /* 0x000ea2000c101900 */
[----:B---3--:R-:W-:-:S04]  /*01d0*/  IMAD.WIDE.U32 R16, R16, 0x4, R4 ;  /* 0x0000000410107825 */ /* 0x008fc800078e0004 */
[----:B--2---:R-:W-:-:S05]  /*01e0*/  VIADD R9, R2, 0xa ;  /* 0x0000000a02097836 */ /* 0x004fca0000000000 */
[----:B------:R-:W-:Y:S01]  /*01f0*/  ST.E desc[UR36][R16.64], R9 ;  /* 0x0000000910007985 */ /* 0x000fe2000c101924 */
[----:B------:R-:W-:Y:S05]  /*0200*/  EXIT ;  /* 0x000000000000794d */ /* 0x000fea0003800000 */
.L_x_1:
[----:B------:R-:W-:-:S00]  /*0210*/  BRA `(.L_x_1) ;  /* 0xfffffffc00fc7947 */ /* 0x000fc0000383ffff */
[----:B------:R-:W-:-:S00]  /*0220*/  NOP ;  /* 0x0000000000007918 */ /* 0x000fc00000000000 */
        /* <DEDUP_REMOVED lines=13> */
.L_x_2:


//--------------------- .nv.global.init           --------------------------
	.section	.nv.global.init,"aw",@progbits
.nv.global.init:
	.type		$str,@object
	.size		$str,(.L_0 - $str)
$str:
        /*0000*/ 	.byte	0x25, 0x64, 0x20, 0x00
.L_0:


//--------------------- .nv.shared.reserved.0     --------------------------
	.section	.nv.shared.reserved.0,"aw",@nobits
	.weak		__nv_reservedSMEM_offset_0_alias
	.size		__nv_reservedSMEM_offset_0_alias, 0, 64
	.other		__nv_reservedSMEM_offset_0_alias,@"STO_CUDA_RESERVED_SHARED STV_DEFAULT"
__nv_reservedSMEM_offset_0_alias:
	.zero		0
	.zero		64


//--------------------- .nv.constant0._Z9vectorAddPPiS0_i --------------------------
	.section	.nv.constant0._Z9vectorAddPPiS0_i,"a",@progbits
	.sectionflags	@""
	.align	4
.nv.constant0._Z9vectorAddPPiS0_i:
	.zero		916


//--------------------- SYMBOLS --------------------------

	.type		.nv.reservedSmem.offset0,@object
	.size		.nv.reservedSmem.offset0,0x4
	.type		vprintf,@function
